	.headerflags	@"EF_CUDA_TEXMODE_UNIFIED EF_CUDA_64BIT_ADDRESS EF_CUDA_ACCELERATORS EF_CUDA_SM90 EF_CUDA_VIRTUAL_SM(EF_CUDA_SM90)"
	.elftype	@"ET_EXEC"


//--------------------- .nv.info                  --------------------------
	.section	.nv.info,"",@"SHT_CUDA_INFO"
	.align	4


	//----- nvinfo : EIATTR_REGCOUNT
	.align		4
        /*0000*/ 	.byte	0x04, 0x2f
        /*0002*/ 	.short	(.L_1 - .L_0)
	.align		4
.L_0:
        /*0004*/ 	.word	index@(triton_poi_fused_clone_0)
        /*0008*/ 	.word	0x0000000e


	//----- nvinfo : EIATTR_MIN_STACK_SIZE
	.align		4
.L_1:
        /*000c*/ 	.byte	0x04, 0x12
        /*000e*/ 	.short	(.L_3 - .L_2)
	.align		4
.L_2:
        /*0010*/ 	.word	index@(triton_poi_fused_clone_0)
        /*0014*/ 	.word	0x00000000


	//----- nvinfo : EIATTR_FRAME_SIZE
	.align		4
.L_3:
        /*0018*/ 	.byte	0x04, 0x11
        /*001a*/ 	.short	(.L_5 - .L_4)
	.align		4
.L_4:
        /*001c*/ 	.word	index@(triton_poi_fused_clone_0)
        /*0020*/ 	.word	0x00000000


	//----- nvinfo : EIATTR_MIN_STACK_SIZE
	.align		4
.L_5:
        /*0024*/ 	.byte	0x04, 0x12
        /*0026*/ 	.short	(.L_7 - .L_6)
	.align		4
.L_6:
        /*0028*/ 	.word	index@(triton_poi_fused_clone_0)
        /*002c*/ 	.word	0x00000000
.L_7:


//--------------------- .nv.info.triton_poi_fused_clone_0 --------------------------
	.section	.nv.info.triton_poi_fused_clone_0,"",@"SHT_CUDA_INFO"
	.sectionflags	@""
	.align	4


	//----- nvinfo : EIATTR_CUDA_API_VERSION
	.align		4
        /*0000*/ 	.byte	0x04, 0x37
        /*0002*/ 	.short	(.L_9 - .L_8)
.L_8:
        /*0004*/ 	.word	0x0000007c


	//----- nvinfo : EIATTR_KPARAM_INFO
	.align		4
.L_9:
        /*0008*/ 	.byte	0x04, 0x17
        /*000a*/ 	.short	(.L_11 - .L_10)
.L_10:
        /*000c*/ 	.word	0x00000000
        /*0010*/ 	.short	0x0003
        /*0012*/ 	.short	0x0014
        /*0014*/ 	.byte	0x00, 0xf0, 0x11, 0x00


	//----- nvinfo : EIATTR_KPARAM_INFO
	.align		4
.L_11:
        /*0018*/ 	.byte	0x04, 0x17
        /*001a*/ 	.short	(.L_13 - .L_12)
.L_12:
        /*001c*/ 	.word	0x00000000
        /*0020*/ 	.short	0x0002
        /*0022*/ 	.short	0x0010
        /*0024*/ 	.byte	0x00, 0xf0, 0x11, 0x00


	//----- nvinfo : EIATTR_KPARAM_INFO
	.align		4
.L_13:
        /*0028*/ 	.byte	0x04, 0x17
        /*002a*/ 	.short	(.L_15 - .L_14)
.L_14:
        /*002c*/ 	.word	0x00000000
        /*0030*/ 	.short	0x0001
        /*0032*/ 	.short	0x0008
        /*0034*/ 	.byte	0x00, 0xf4, 0x21, 0x00


	//----- nvinfo : EIATTR_KPARAM_INFO
	.align		4
.L_15:
        /*0038*/ 	.byte	0x04, 0x17
        /*003a*/ 	.short	(.L_17 - .L_16)
.L_16:
        /*003c*/ 	.word	0x00000000
        /*0040*/ 	.short	0x0000
        /*0042*/ 	.short	0x0000
        /*0044*/ 	.byte	0x00, 0xf4, 0x21, 0x00


	//----- nvinfo : EIATTR_SPARSE_MMA_MASK
	.align		4
.L_17:
        /*0048*/ 	.byte	0x03, 0x50
        /*004a*/ 	.short	0x0000


	//----- nvinfo : EIATTR_MAXREG_COUNT
	.align		4
        /*004c*/ 	.byte	0x03, 0x1b
        /*004e*/ 	.short	0x00ff


	//----- nvinfo : EIATTR_EXIT_INSTR_OFFSETS
	.align		4
        /*0050*/ 	.byte	0x04, 0x1c
        /*0052*/ 	.short	(.L_19 - .L_18)


	//   ....[0]....
.L_18:
        /*0054*/ 	.word	0x000002d0


	//   ....[1]....
        /*0058*/ 	.word	0x00000330


	//----- nvinfo : EIATTR_REQNTID
	.align		4
.L_19:
        /*005c*/ 	.byte	0x04, 0x10
        /*005e*/ 	.short	(.L_21 - .L_20)
.L_20:
        /*0060*/ 	.word	0x00000080
        /*0064*/ 	.word	0x00000001
        /*0068*/ 	.word	0x00000001


	//----- nvinfo : EIATTR_CBANK_PARAM_SIZE
	.align		4
.L_21:
        /*006c*/ 	.byte	0x03, 0x19
        /*006e*/ 	.short	0x0018


	//----- nvinfo : EIATTR_PARAM_CBANK
	.align		4
        /*0070*/ 	.byte	0x04, 0x0a
        /*0072*/ 	.short	(.L_23 - .L_22)
	.align		4
.L_22:
        /*0074*/ 	.word	index@(.nv.constant0.triton_poi_fused_clone_0)
        /*0078*/ 	.short	0x0210
        /*007a*/ 	.short	0x0018


	//----- nvinfo : EIATTR_SW_WAR
	.align		4
.L_23:
        /*007c*/ 	.byte	0x04, 0x36
        /*007e*/ 	.short	(.L_25 - .L_24)
.L_24:
        /*0080*/ 	.word	0x00000008
.L_25:


//--------------------- .nv.callgraph             --------------------------
	.section	.nv.callgraph,"",@"SHT_CUDA_CALLGRAPH"
	.align	4
	.sectionentsize	8
	.align		4
        /*0000*/ 	.word	0x00000000
	.align		4
        /*0004*/ 	.word	0xffffffff
	.align		4
        /*0008*/ 	.word	0x00000000
	.align		4
        /*000c*/ 	.word	0xfffffffe
	.align		4
        /*0010*/ 	.word	0x00000000
	.align		4
        /*0014*/ 	.word	0xfffffffd
	.align		4
        /*0018*/ 	.word	0x00000000
	.align		4
        /*001c*/ 	.word	0xfffffffc


//--------------------- .text.triton_poi_fused_clone_0 --------------------------
	.section	.text.triton_poi_fused_clone_0,"ax",@progbits
	.sectionflags	@"SHF_BARRIERS=1"
	.align	128
        .global         triton_poi_fused_clone_0
        .type           triton_poi_fused_clone_0,@function
        .size           triton_poi_fused_clone_0,(.L_x_1 - triton_poi_fused_clone_0)
        .other          triton_poi_fused_clone_0,@"STO_CUDA_ENTRY STV_DEFAULT"
triton_poi_fused_clone_0:
.text.triton_poi_fused_clone_0:
[----:B------:R-:W0:Y:S02]  /*0000*/  LDC R1, c[0x0][0x28] ;  /* 0x00000a00ff017b82 */ /* 0x000e240000000800 */
[----:B------:R-:W1:Y:S01]  /*0010*/  S2R R5, SR_CTAID.Y ;  /* 0x0000000000057919 */ /* 0x000e620000002600 */
[----:B------:R-:W2:Y:S01]  /*0020*/  LDC.64 R2, c[0x0][0x210] ;  /* 0x00008400ff027b82 */ /* 0x000ea20000000a00 */
[----:B------:R-:W-:Y:S01]  /*0030*/  ULDC.64 UR6, c[0x0][0x208] ;  /* 0x0000820000067ab9 */ /* 0x000fe20000000a00 */
[----:B------:R-:W3:Y:S01]  /*0040*/  S2R R0, SR_TID.X ;  /* 0x0000000000007919 */ /* 0x000ee20000002100 */
[----:B------:R-:W4:Y:S01]  /*0050*/  S2R R6, SR_CTAID.X ;  /* 0x0000000000067919 */ /* 0x000f220000002500 */
[----:B-1----:R-:W-:Y:S01]  /*0060*/  IMAD.SHL.U32 R5, R5, 0x20, RZ ;  /* 0x0000002005057824 */ /* 0x002fe200078e00ff */
[----:B---3--:R-:W-:-:S04]  /*0070*/  SHF.R.U32.HI R8, RZ, 0x5, R0 ;  /* 0x00000005ff087819 */ /* 0x008fc80000011600 */
[----:B------:R-:W-:-:S04]  /*0080*/  LOP3.LUT R4, R5, 0x1f, R0, 0xf8, !PT ;  /* 0x0000001f05047812 */ /* 0x000fc800078ef800 */
[----:B------:R-:W-:-:S04]  /*0090*/  SHF.R.S32.HI R7, RZ, 0x1f, R4 ;  /* 0x0000001fff077819 */ /* 0x000fc80000011404 */
[----:B------:R-:W-:Y:S01]  /*00a0*/  LEA.HI R9, R7, R4, RZ, 0x2 ;  /* 0x0000000407097211 */ /* 0x000fe200078f10ff */
[----:B----4-:R-:W-:Y:S01]  /*00b0*/  IMAD.SHL.U32 R7, R6, 0x4, RZ ;  /* 0x0000000406077824 */ /* 0x010fe200078e00ff */
[----:B------:R-:W-:Y:S02]  /*00c0*/  SGXT.U32 R6, R8, 0x2 ;  /* 0x000000020806781a */ /* 0x000fe40000000000 */
[C---:B------:R-:W-:Y:S01]  /*00d0*/  LOP3.LUT R11, R9.reuse, 0xfffffffc, RZ, 0xc0, !PT ;  /* 0xfffffffc090b7812 */ /* 0x040fe200078ec0ff */
[----:B------:R-:W-:Y:S01]  /*00e0*/  IMAD.SHL.U32 R9, R9, 0x4, RZ ;  /* 0x0000000409097824 */ /* 0x000fe200078e00ff */
[----:B------:R-:W-:-:S03]  /*00f0*/  LOP3.LUT R8, R7, R6, RZ, 0xfc, !PT ;  /* 0x0000000607087212 */ /* 0x000fc600078efcff */
[----:B------:R-:W-:Y:S01]  /*0100*/  IMAD.IADD R11, R4, 0x1, -R11 ;  /* 0x00000001040b7824 */ /* 0x000fe200078e0a0b */
[----:B------:R-:W-:-:S03]  /*0110*/  ISETP.GE.AND P0, PT, R8, 0x4, PT ;  /* 0x000000040800780c */ /* 0x000fc60003f06270 */
[----:B------:R-:W-:Y:S01]  /*0120*/  IMAD R11, R8, 0x4, R11 ;  /* 0x00000004080b7824 */ /* 0x000fe200078e020b */
[----:B------:R-:W-:Y:S02]  /*0130*/  LOP3.LUT R8, R9, 0xfffffff0, RZ, 0xc0, !PT ;  /* 0xfffffff009087812 */ /* 0x000fe400078ec0ff */
[----:B------:R-:W-:-:S03]  /*0140*/  ISETP.LT.AND P0, PT, R4, 0x40, !P0 ;  /* 0x000000400400780c */ /* 0x000fc60004701270 */
[----:B------:R-:W-:Y:S02]  /*0150*/  IMAD.IADD R11, R11, 0x1, R8 ;  /* 0x000000010b0b7824 */ /* 0x000fe400078e0208 */
[----:B------:R-:W-:Y:S02]  /*0160*/  IMAD.MOV.U32 R8, RZ, RZ, RZ ;  /* 0x000000ffff087224 */ /* 0x000fe400078e00ff */
[----:B--2---:R-:W-:-:S06]  /*0170*/  IMAD.WIDE R2, R11, 0x4, R2 ;  /* 0x000000040b027825 */ /* 0x004fcc00078e0202 */
[----:B------:R1:W2:Y:S01]  /*0180*/  @P0 LDG.E.EL R8, desc[UR6][R2.64] ;  /* 0x0000000602080981 */ /* 0x0002a2000c2e1900 */
[----:B------:R-:W3:Y:S01]  /*0190*/  S2UR UR5, SR_CgaCtaId ;  /* 0x00000000000579c3 */ /* 0x000ee20000008800 */
[----:B------:R-:W-:Y:S01]  /*01a0*/  IMAD.SHL.U32 R9, R0, 0x4, RZ ;  /* 0x0000000400097824 */ /* 0x000fe200078e00ff */
[----:B------:R-:W-:Y:S01]  /*01b0*/  UMOV UR4, 0x400 ;  /* 0x0000040000047882 */ /* 0x000fe20000000000 */
[----:B------:R-:W-:Y:S02]  /*01c0*/  SHF.R.U32.HI R4, RZ, 0x2, R0 ;  /* 0x00000002ff047819 */ /* 0x000fe40000011600 */
[----:B------:R-:W-:Y:S02]  /*01d0*/  LOP3.LUT R7, R7, 0x3, R0, 0xf8, !PT ;  /* 0x0000000307077812 */ /* 0x000fe400078ef800 */
[----:B------:R-:W-:Y:S02]  /*01e0*/  LOP3.LUT R9, R9, 0x7c, RZ, 0xc0, !PT ;  /* 0x0000007c09097812 */ /* 0x000fe400078ec0ff */
[----:B------:R-:W-:-:S02]  /*01f0*/  SGXT.U32 R4, R4, 0x5 ;  /* 0x000000050404781a */ /* 0x000fc40000000000 */
[----:B------:R-:W-:Y:S02]  /*0200*/  LOP3.LUT R6, R9, R6, RZ, 0xfc, !PT ;  /* 0x0000000609067212 */ /* 0x000fe400078efcff */
[----:B------:R-:W-:Y:S02]  /*0210*/  LOP3.LUT R4, R5, R4, RZ, 0xfc, !PT ;  /* 0x0000000405047212 */ /* 0x000fe400078efcff */
[----:B------:R-:W-:Y:S02]  /*0220*/  ISETP.GE.AND P0, PT, R7, 0x4, PT ;  /* 0x000000040700780c */ /* 0x000fe40003f06270 */
[----:B-1----:R-:W-:Y:S02]  /*0230*/  LOP3.LUT R2, R0, 0x7c, RZ, 0xc0, !PT ;  /* 0x0000007c00027812 */ /* 0x002fe400078ec0ff */
[----:B------:R-:W-:Y:S02]  /*0240*/  ISETP.LT.AND P0, PT, R4, 0x40, !P0 ;  /* 0x000000400400780c */ /* 0x000fe40004701270 */
[----:B------:R-:W-:Y:S01]  /*0250*/  LOP3.LUT R0, R0, 0x7f, RZ, 0xc0, !PT ;  /* 0x0000007f00007812 */ /* 0x000fe200078ec0ff */
[----:B---3--:R-:W-:-:S06]  /*0260*/  UPRMT UR4, UR5, 0x654, UR4 ;  /* 0x0000065405047896 */ /* 0x008fcc0008000004 */
[----:B------:R-:W-:Y:S02]  /*0270*/  VIADD R9, R9, UR4 ;  /* 0x0000000409097c36 */ /* 0x000fe40008000000 */
[----:B------:R-:W-:Y:S02]  /*0280*/  VIADD R3, R2, UR4 ;  /* 0x0000000402037c36 */ /* 0x000fe40008000000 */
[----:B------:R-:W-:Y:S02]  /*0290*/  IMAD R9, R6, 0x4, R9 ;  /* 0x0000000406097824 */ /* 0x000fe400078e0209 */
[----:B------:R-:W-:-:S03]  /*02a0*/  IMAD R0, R0, 0x4, R3 ;  /* 0x0000000400007824 */ /* 0x000fc600078e0203 */
[----:B--2---:R1:W-:Y:S01]  /*02b0*/  STS [R9], R8 ;  /* 0x0000000809007388 */ /* 0x0043e20000000800 */
[----:B------:R-:W-:Y:S06]  /*02c0*/  BAR.SYNC.DEFER_BLOCKING 0x0 ;  /* 0x0000000000007b1d */ /* 0x000fec0000010000 */
[----:B-1----:R-:W-:Y:S05]  /*02d0*/  @!P0 EXIT ;  /* 0x000000000000894d */ /* 0x002fea0003800000 */
[----:B------:R-:W0:Y:S01]  /*02e0*/  LDS R5, [R0] ;  /* 0x0000000000057984 */ /* 0x000e220000000800 */
[----:B------:R-:W1:Y:S01]  /*02f0*/  LDC.64 R2, c[0x0][0x218] ;  /* 0x00008600ff027b82 */ /* 0x000e620000000a00 */
[----:B------:R-:W-:-:S04]  /*0300*/  IMAD R7, R4, 0x4, R7 ;  /* 0x0000000404077824 */ /* 0x000fc800078e0207 */
[----:B-1----:R-:W-:-:S05]  /*0310*/  IMAD.WIDE R2, R7, 0x4, R2 ;  /* 0x0000000407027825 */ /* 0x002fca00078e0202 */
[----:B0-----:R-:W-:Y:S01]  /*0320*/  STG.E desc[UR6][R2.64], R5 ;  /* 0x0000000502007986 */ /* 0x001fe2000c101906 */
[----:B------:R-:W-:Y:S05]  /*0330*/  EXIT ;  /* 0x000000000000794d */ /* 0x000fea0003800000 */
.L_x_0:
[----:B------:R-:W-:-:S00]  /*0340*/  BRA `(.L_x_0) ;  /* 0xfffffffc00fc7947 */ /* 0x000fc0000383ffff */
[----:B------:R-:W-:-:S00]  /*0350*/  NOP ;  /* 0x0000000000007918 */ /* 0x000fc00000000000 */
        /* <DEDUP_REMOVED lines=10> */
.L_x_1:


//--------------------- .nv.shared.triton_poi_fused_clone_0 --------------------------
	.section	.nv.shared.triton_poi_fused_clone_0,"aw",@nobits
	.sectionflags	@""
	.align	16
	.zero		1024


//--------------------- .nv.constant0.triton_poi_fused_clone_0 --------------------------
	.section	.nv.constant0.triton_poi_fused_clone_0,"a",@progbits
	.sectionflags	@""
	.align	4
.nv.constant0.triton_poi_fused_clone_0:
	.zero		552
